//
// Generated by NVIDIA NVVM Compiler
//
// Compiler Build ID: CL-36424714
// Cuda compilation tools, release 13.0, V13.0.88
// Based on NVVM 20.0.0
//

.version 9.0
.target sm_100
.address_size 64

	// .globl	_Z9stencil1DPiS_i
.const .align 4 .b8 dwgt[20];

.visible .entry _Z9stencil1DPiS_i(
	.param .u64 .ptr .align 1 _Z9stencil1DPiS_i_param_0,
	.param .u64 .ptr .align 1 _Z9stencil1DPiS_i_param_1,
	.param .u32 _Z9stencil1DPiS_i_param_2
)
{
	.reg .pred 	%p<4>;
	.reg .b32 	%r<15>;
	.reg .b64 	%rd<7>;

	ld.param.u64 	%rd3, [_Z9stencil1DPiS_i_param_0];
	ld.param.u64 	%rd2, [_Z9stencil1DPiS_i_param_1];
	ld.param.u32 	%r7, [_Z9stencil1DPiS_i_param_2];
	cvta.to.global.u64 	%rd1, %rd3;
	setp.lt.s32 	%p1, %r7, 1;
	mov.b32 	%r13, 0;
	@%p1 bra 	$L__BB0_2;
	ld.global.u32 	%r13, [%rd1];
$L__BB0_2:
	setp.lt.s32 	%p2, %r7, 2;
	@%p2 bra 	$L__BB0_4;
	ld.global.u32 	%r9, [%rd1+4];
	add.s32 	%r13, %r9, %r13;
$L__BB0_4:
	setp.lt.s32 	%p3, %r7, 3;
	@%p3 bra 	$L__BB0_6;
	ld.global.u32 	%r10, [%rd1+8];
	add.s32 	%r13, %r10, %r13;
$L__BB0_6:
	cvta.to.global.u64 	%rd4, %rd2;
	mov.u32 	%r11, %tid.x;
	mul.wide.u32 	%rd5, %r11, 4;
	add.s64 	%rd6, %rd4, %rd5;
	st.global.u32 	[%rd6], %r13;
	ret;

}


// ===== COMPILED SASS (sm_100) =====

	.target	sm_100

	.elftype	@"ET_EXEC"


//--------------------- .note.nv.tkinfo           --------------------------
	.section	.note.nv.tkinfo,"",@"SHT_NOTE"
	.sectionflags	@"SHF_NOTE_NV_TKINFO"
	.tkinfo
        /*0018*/ 	.word	0x00000002
        /*0030*/ 	.string	""
        /*0030*/ 	.string	"ptxas"
        /*0030*/ 	.string	"Cuda compilation tools, release 13.0, V13.0.88"
        /*0030*/ 	.string	"Build cuda_13.0.r13.0/compiler.36424714_0"
        /*0030*/ 	.string	"-arch sm_100 -m 64 "



//--------------------- .note.nv.cuinfo           --------------------------
	.section	.note.nv.cuinfo,"",@"SHT_NOTE"
	.sectionflags	@"SHF_NOTE_NV_CUINFO"
        /*0018*/ 	.short	0x0002
        /*001a*/ 	.short	0x0064
        /*001c*/ 	.short	0x0082
	.zero		2


//--------------------- .nv.info                  --------------------------
	.section	.nv.info,"",@"SHT_CUDA_INFO"
	.align	4


	//----- nvinfo : EIATTR_REGCOUNT
	.align		4
        /*0000*/ 	.byte	0x04, 0x2f
        /*0002*/ 	.short	(.L_2 - .L_1)
	.align		4
.L_1:
        /*0004*/ 	.word	index@(_Z9stencil1DPiS_i)
        /*0008*/ 	.word	0x00000010


	//----- nvinfo : EIATTR_FRAME_SIZE
	.align		4
.L_2:
        /*000c*/ 	.byte	0x04, 0x11
        /*000e*/ 	.short	(.L_4 - .L_3)
	.align		4
.L_3:
        /*0010*/ 	.word	index@(_Z9stencil1DPiS_i)
        /*0014*/ 	.word	0x00000000


	//----- nvinfo : EIATTR_MIN_STACK_SIZE
	.align		4
.L_4:
        /*0018*/ 	.byte	0x04, 0x12
        /*001a*/ 	.short	(.L_6 - .L_5)
	.align		4
.L_5:
        /*001c*/ 	.word	index@(_Z9stencil1DPiS_i)
        /*0020*/ 	.word	0x00000000
.L_6:


//--------------------- .nv.compat                --------------------------
	.section	.nv.compat,"",@"SHT_CUDA_COMPAT_INFO"
	.align	4
        /*0000*/ 	.byte	0x02, 0x09, 0x00, 0x00, 0x02, 0x02, 0x01, 0x00, 0x02, 0x05, 0x05, 0x00, 0x03, 0x07, 0x01, 0x01
        /*0010*/ 	.byte	0x02, 0x03, 0x00, 0x00, 0x02, 0x06, 0x01, 0x00, 0x04, 0x0b, 0x08, 0x00, 0x09, 0x00, 0x00, 0x00
        /*0020*/ 	.byte	0x00, 0x00, 0x00, 0x00


//--------------------- .nv.info._Z9stencil1DPiS_i --------------------------
	.section	.nv.info._Z9stencil1DPiS_i,"",@"SHT_CUDA_INFO"
	.sectionflags	@""
	.align	4


	//----- nvinfo : EIATTR_CUDA_API_VERSION
	.align		4
        /*0000*/ 	.byte	0x04, 0x37
        /*0002*/ 	.short	(.L_8 - .L_7)
.L_7:
        /*0004*/ 	.word	0x00000082


	//----- nvinfo : EIATTR_KPARAM_INFO
	.align		4
.L_8:
        /*0008*/ 	.byte	0x04, 0x17
        /*000a*/ 	.short	(.L_10 - .L_9)
.L_9:
        /*000c*/ 	.word	0x00000000
        /*0010*/ 	.short	0x0002
        /*0012*/ 	.short	0x0010
        /*0014*/ 	.byte	0x00, 0xf0, 0x11, 0x00


	//----- nvinfo : EIATTR_KPARAM_INFO
	.align		4
.L_10:
        /*0018*/ 	.byte	0x04, 0x17
        /*001a*/ 	.short	(.L_12 - .L_11)
.L_11:
        /*001c*/ 	.word	0x00000000
        /*0020*/ 	.short	0x0001
        /*0022*/ 	.short	0x0008
        /*0024*/ 	.byte	0x00, 0xf5, 0x21, 0x00


	//----- nvinfo : EIATTR_KPARAM_INFO
	.align		4
.L_12:
        /*0028*/ 	.byte	0x04, 0x17
        /*002a*/ 	.short	(.L_14 - .L_13)
.L_13:
        /*002c*/ 	.word	0x00000000
        /*0030*/ 	.short	0x0000
        /*0032*/ 	.short	0x0000
        /*0034*/ 	.byte	0x00, 0xf5, 0x21, 0x00


	//----- nvinfo : EIATTR_SPARSE_MMA_MASK
	.align		4
.L_14:
        /*0038*/ 	.byte	0x03, 0x50
        /*003a*/ 	.short	0x0000


	//----- nvinfo : EIATTR_MAXREG_COUNT
	.align		4
        /*003c*/ 	.byte	0x03, 0x1b
        /*003e*/ 	.short	0x00ff


	//----- nvinfo : EIATTR_MERCURY_ISA_VERSION
	.align		4
        /*0040*/ 	.byte	0x03, 0x5f
        /*0042*/ 	.short	0x0101


	//----- nvinfo : EIATTR_VRC_CTA_INIT_COUNT
	.align		4
        /*0044*/ 	.byte	0x02, 0x4a
	.zero		1
	.zero		1


	//----- nvinfo : EIATTR_EXIT_INSTR_OFFSETS
	.align		4
        /*0048*/ 	.byte	0x04, 0x1c
        /*004a*/ 	.short	(.L_16 - .L_15)


	//   ....[0]....
.L_15:
        /*004c*/ 	.word	0x00000130


	//----- nvinfo : EIATTR_CBANK_PARAM_SIZE
	.align		4
.L_16:
        /*0050*/ 	.byte	0x03, 0x19
        /*0052*/ 	.short	0x0014


	//----- nvinfo : EIATTR_PARAM_CBANK
	.align		4
        /*0054*/ 	.byte	0x04, 0x0a
        /*0056*/ 	.short	(.L_18 - .L_17)
	.align		4
.L_17:
        /*0058*/ 	.word	index@(.nv.constant0._Z9stencil1DPiS_i)
        /*005c*/ 	.short	0x0380
        /*005e*/ 	.short	0x0014


	//----- nvinfo : EIATTR_SW_WAR
	.align		4
.L_18:
        /*0060*/ 	.byte	0x04, 0x36
        /*0062*/ 	.short	(.L_20 - .L_19)
.L_19:
        /*0064*/ 	.word	0x00000008
.L_20:


//--------------------- .nv.callgraph             --------------------------
	.section	.nv.callgraph,"",@"SHT_CUDA_CALLGRAPH"
	.align	4
	.sectionentsize	8
	.align		4
        /*0000*/ 	.word	0x00000000
	.align		4
        /*0004*/ 	.word	0xffffffff
	.align		4
        /*0008*/ 	.word	0x00000000
	.align		4
        /*000c*/ 	.word	0xfffffffe
	.align		4
        /*0010*/ 	.word	0x00000000
	.align		4
        /*0014*/ 	.word	0xfffffffd
	.align		4
        /*0018*/ 	.word	0x00000000
	.align		4
        /*001c*/ 	.word	0xfffffffc


//--------------------- .nv.constant3             --------------------------
	.section	.nv.constant3,"a",@progbits
	.align	4
.nv.constant3:
	.type		dwgt,@object
	.size		dwgt,(.L_0 - dwgt)
dwgt:
	.zero		20
.L_0:


//--------------------- .text._Z9stencil1DPiS_i   --------------------------
	.section	.text._Z9stencil1DPiS_i,"ax",@progbits
	.align	128
        .global         _Z9stencil1DPiS_i
        .type           _Z9stencil1DPiS_i,@function
        .size           _Z9stencil1DPiS_i,(.L_x_1 - _Z9stencil1DPiS_i)
        .other          _Z9stencil1DPiS_i,@"STO_CUDA_ENTRY STV_DEFAULT"
_Z9stencil1DPiS_i:
.text._Z9stencil1DPiS_i:
[----:B------:R-:W-:Y:S08]  /*0000*/  LDC R1, c[0x0][0x37c] ;  /* 0x0000df00ff017b82 */ /* 0x000ff00000000800 */
[----:B------:R-:W0:Y:S01]  /*0010*/  LDC R0, c[0x0][0x390] ;  /* 0x0000e400ff007b82 */ /* 0x000e220000000800 */
[----:B------:R-:W1:Y:S01]  /*0020*/  LDCU.64 UR4, c[0x0][0x358] ;  /* 0x00006b00ff0477ac */ /* 0x000e620008000a00 */
[----:B------:R-:W-:Y:S01]  /*0030*/  IMAD.MOV.U32 R11, RZ, RZ, RZ ;  /* 0x000000ffff0b7224 */ /* 0x000fe200078e00ff */
[----:B------:R-:W2:Y:S05]  /*0040*/  S2R R13, SR_TID.X ;  /* 0x00000000000d7919 */ /* 0x000eaa0000002100 */
[----:B------:R-:W2:Y:S01]  /*0050*/  LDC.64 R4, c[0x0][0x388] ;  /* 0x0000e200ff047b82 */ /* 0x000ea20000000a00 */
[----:B0-----:R-:W-:-:S02]  /*0060*/  ISETP.GE.AND P0, PT, R0, 0x1, PT ;  /* 0x000000010000780c */ /* 0x001fc40003f06270 */
[C---:B------:R-:W-:Y:S02]  /*0070*/  ISETP.GE.AND P1, PT, R0.reuse, 0x2, PT ;  /* 0x000000020000780c */ /* 0x040fe40003f26270 */
[----:B------:R-:W-:-:S09]  /*0080*/  ISETP.GE.AND P2, PT, R0, 0x3, PT ;  /* 0x000000030000780c */ /* 0x000fd20003f46270 */
[----:B------:R-:W1:Y:S08]  /*0090*/  @P0 LDC.64 R2, c[0x0][0x380] ;  /* 0x0000e000ff020b82 */ /* 0x000e700000000a00 */
[----:B------:R-:W0:Y:S08]  /*00a0*/  @P1 LDC.64 R6, c[0x0][0x380] ;  /* 0x0000e000ff061b82 */ /* 0x000e300000000a00 */
[----:B------:R-:W3:Y:S01]  /*00b0*/  @P2 LDC.64 R8, c[0x0][0x380] ;  /* 0x0000e000ff082b82 */ /* 0x000ee20000000a00 */
[----:B-1----:R-:W4:Y:S04]  /*00c0*/  @P0 LDG.E R11, desc[UR4][R2.64] ;  /* 0x00000004020b0981 */ /* 0x002f28000c1e1900 */
[----:B0-----:R-:W4:Y:S04]  /*00d0*/  @P1 LDG.E R6, desc[UR4][R6.64+0x4] ;  /* 0x0000040406061981 */ /* 0x001f28000c1e1900 */
[----:B---3--:R-:W3:Y:S01]  /*00e0*/  @P2 LDG.E R8, desc[UR4][R8.64+0x8] ;  /* 0x0000080408082981 */ /* 0x008ee2000c1e1900 */
[----:B--2---:R-:W-:Y:S01]  /*00f0*/  IMAD.WIDE.U32 R4, R13, 0x4, R4 ;  /* 0x000000040d047825 */ /* 0x004fe200078e0004 */
[----:B----4-:R-:W-:-:S05]  /*0100*/  @P1 IADD3 R11, PT, PT, R11, R6, RZ ;  /* 0x000000060b0b1210 */ /* 0x010fca0007ffe0ff */
[----:B---3--:R-:W-:-:S05]  /*0110*/  @P2 IMAD.IADD R11, R11, 0x1, R8 ;  /* 0x000000010b0b2824 */ /* 0x008fca00078e0208 */
[----:B------:R-:W-:Y:S01]  /*0120*/  STG.E desc[UR4][R4.64], R11 ;  /* 0x0000000b04007986 */ /* 0x000fe2000c101904 */
[----:B------:R-:W-:Y:S05]  /*0130*/  EXIT ;  /* 0x000000000000794d */ /* 0x000fea0003800000 */
.L_x_0:
[----:B------:R-:W-:-:S00]  /*0140*/  BRA `(.L_x_0) ;  /* 0xfffffffc00fc7947 */ /* 0x000fc0000383ffff */
[----:B------:R-:W-:-:S00]  /*0150*/  NOP ;  /* 0x0000000000007918 */ /* 0x000fc00000000000 */
        /* <DEDUP_REMOVED lines=10> */
.L_x_1:


//--------------------- .nv.shared.reserved.0     --------------------------
	.section	.nv.shared.reserved.0,"aw",@nobits
	.weak		__nv_reservedSMEM_offset_0_alias
	.size		__nv_reservedSMEM_offset_0_alias, 0, 64
	.other		__nv_reservedSMEM_offset_0_alias,@"STO_CUDA_RESERVED_SHARED STV_DEFAULT"
__nv_reservedSMEM_offset_0_alias:
	.zero		0
	.zero		64


//--------------------- .nv.constant0._Z9stencil1DPiS_i --------------------------
	.section	.nv.constant0._Z9stencil1DPiS_i,"a",@progbits
	.sectionflags	@""
	.align	4
.nv.constant0._Z9stencil1DPiS_i:
	.zero		916


//--------------------- SYMBOLS --------------------------

	.type		.nv.reservedSmem.offset0,@object
	.size		.nv.reservedSmem.offset0,0x4
